//
// Generated by NVIDIA NVVM Compiler
//
// Compiler Build ID: CL-36424714
// Cuda compilation tools, release 13.0, V13.0.88
// Based on NVVM 20.0.0
//

.version 9.0
.target sm_100
.address_size 64

	// .globl	addVector
.global .align 4 .b8 precalc_xorwow_matrix[102400];
.global .align 4 .b8 precalc_xorwow_offset_matrix[102400];
.global .align 4 .b8 mrg32k3aM1[2304];
.global .align 4 .b8 mrg32k3aM2[2304];
.global .align 4 .b8 mrg32k3aM1SubSeq[2016];
.global .align 4 .b8 mrg32k3aM2SubSeq[2016];
.global .align 4 .b8 mrg32k3aM1Seq[2304];
.global .align 4 .b8 mrg32k3aM2Seq[2304];
.const .align 8 .b8 __cr_lgamma_table[72];

.visible .entry addVector(
	.param .u64 .ptr .align 1 addVector_param_0,
	.param .u32 addVector_param_1,
	.param .u64 .ptr .align 1 addVector_param_2,
	.param .u32 addVector_param_3,
	.param .u64 .ptr .align 1 addVector_param_4,
	.param .u32 addVector_param_5
)
{
	.reg .b32 	%r<5>;
	.reg .b64 	%rd<11>;

	ld.param.u64 	%rd1, [addVector_param_0];
	ld.param.u64 	%rd2, [addVector_param_2];
	ld.param.u64 	%rd3, [addVector_param_4];
	cvta.to.global.u64 	%rd4, %rd3;
	cvta.to.global.u64 	%rd5, %rd2;
	cvta.to.global.u64 	%rd6, %rd1;
	mov.u32 	%r1, %ctaid.x;
	mul.wide.u32 	%rd7, %r1, 4;
	add.s64 	%rd8, %rd6, %rd7;
	ld.global.u32 	%r2, [%rd8];
	add.s64 	%rd9, %rd5, %rd7;
	ld.global.u32 	%r3, [%rd9];
	add.s32 	%r4, %r3, %r2;
	add.s64 	%rd10, %rd4, %rd7;
	st.global.u32 	[%rd10], %r4;
	ret;

}
	// .globl	subVector
.visible .entry subVector(
	.param .u64 .ptr .align 1 subVector_param_0,
	.param .u32 subVector_param_1,
	.param .u64 .ptr .align 1 subVector_param_2,
	.param .u32 subVector_param_3,
	.param .u64 .ptr .align 1 subVector_param_4,
	.param .u32 subVector_param_5
)
{
	.reg .b32 	%r<5>;
	.reg .b64 	%rd<11>;

	ld.param.u64 	%rd1, [subVector_param_0];
	ld.param.u64 	%rd2, [subVector_param_2];
	ld.param.u64 	%rd3, [subVector_param_4];
	cvta.to.global.u64 	%rd4, %rd3;
	cvta.to.global.u64 	%rd5, %rd2;
	cvta.to.global.u64 	%rd6, %rd1;
	mov.u32 	%r1, %ctaid.x;
	mul.wide.u32 	%rd7, %r1, 4;
	add.s64 	%rd8, %rd6, %rd7;
	ld.global.u32 	%r2, [%rd8];
	add.s64 	%rd9, %rd5, %rd7;
	ld.global.u32 	%r3, [%rd9];
	sub.s32 	%r4, %r2, %r3;
	add.s64 	%rd10, %rd4, %rd7;
	st.global.u32 	[%rd10], %r4;
	ret;

}
	// .globl	mulVector
.visible .entry mulVector(
	.param .u64 .ptr .align 1 mulVector_param_0,
	.param .u32 mulVector_param_1,
	.param .u64 .ptr .align 1 mulVector_param_2,
	.param .u32 mulVector_param_3,
	.param .u32 mulVector_param_4
)
{
	.reg .b32 	%r<5>;
	.reg .b64 	%rd<8>;

	ld.param.u64 	%rd1, [mulVector_param_0];
	ld.param.u64 	%rd2, [mulVector_param_2];
	ld.param.u32 	%r1, [mulVector_param_4];
	cvta.to.global.u64 	%rd3, %rd2;
	cvta.to.global.u64 	%rd4, %rd1;
	mov.u32 	%r2, %ctaid.x;
	mul.wide.u32 	%rd5, %r2, 4;
	add.s64 	%rd6, %rd4, %rd5;
	ld.global.u32 	%r3, [%rd6];
	mul.lo.s32 	%r4, %r3, %r1;
	add.s64 	%rd7, %rd3, %rd5;
	st.global.u32 	[%rd7], %r4;
	ret;

}
	// .globl	divVector
.visible .entry divVector(
	.param .u64 .ptr .align 1 divVector_param_0,
	.param .u32 divVector_param_1,
	.param .u64 .ptr .align 1 divVector_param_2,
	.param .u32 divVector_param_3,
	.param .u32 divVector_param_4
)
{
	.reg .b32 	%r<5>;
	.reg .b64 	%rd<8>;

	ld.param.u64 	%rd1, [divVector_param_0];
	ld.param.u64 	%rd2, [divVector_param_2];
	ld.param.u32 	%r1, [divVector_param_4];
	cvta.to.global.u64 	%rd3, %rd2;
	cvta.to.global.u64 	%rd4, %rd1;
	mov.u32 	%r2, %ctaid.x;
	mul.wide.u32 	%rd5, %r2, 4;
	add.s64 	%rd6, %rd4, %rd5;
	ld.global.u32 	%r3, [%rd6];
	div.s32 	%r4, %r3, %r1;
	add.s64 	%rd7, %rd3, %rd5;
	st.global.u32 	[%rd7], %r4;
	ret;

}


// ===== COMPILED SASS (sm_100) =====

	.target	sm_100

	.elftype	@"ET_EXEC"


//--------------------- .note.nv.tkinfo           --------------------------
	.section	.note.nv.tkinfo,"",@"SHT_NOTE"
	.sectionflags	@"SHF_NOTE_NV_TKINFO"
	.tkinfo
        /*0018*/ 	.word	0x00000002
        /*0030*/ 	.string	""
        /*0030*/ 	.string	"ptxas"
        /*0030*/ 	.string	"Cuda compilation tools, release 13.0, V13.0.88"
        /*0030*/ 	.string	"Build cuda_13.0.r13.0/compiler.36424714_0"
        /*0030*/ 	.string	"-arch sm_100 -m 64 "



//--------------------- .note.nv.cuinfo           --------------------------
	.section	.note.nv.cuinfo,"",@"SHT_NOTE"
	.sectionflags	@"SHF_NOTE_NV_CUINFO"
        /*0018*/ 	.short	0x0002
        /*001a*/ 	.short	0x0064
        /*001c*/ 	.short	0x0082
	.zero		2


//--------------------- .nv.info                  --------------------------
	.section	.nv.info,"",@"SHT_CUDA_INFO"
	.align	4


	//----- nvinfo : EIATTR_REGCOUNT
	.align		4
        /*0000*/ 	.byte	0x04, 0x2f
        /*0002*/ 	.short	(.L_10 - .L_9)
	.align		4
.L_9:
        /*0004*/ 	.word	index@(addVector)
        /*0008*/ 	.word	0x0000000c


	//----- nvinfo : EIATTR_FRAME_SIZE
	.align		4
.L_10:
        /*000c*/ 	.byte	0x04, 0x11
        /*000e*/ 	.short	(.L_12 - .L_11)
	.align		4
.L_11:
        /*0010*/ 	.word	index@(addVector)
        /*0014*/ 	.word	0x00000000


	//----- nvinfo : EIATTR_REGCOUNT
	.align		4
.L_12:
        /*0018*/ 	.byte	0x04, 0x2f
        /*001a*/ 	.short	(.L_14 - .L_13)
	.align		4
.L_13:
        /*001c*/ 	.word	index@(subVector)
        /*0020*/ 	.word	0x0000000c


	//----- nvinfo : EIATTR_FRAME_SIZE
	.align		4
.L_14:
        /*0024*/ 	.byte	0x04, 0x11
        /*0026*/ 	.short	(.L_16 - .L_15)
	.align		4
.L_15:
        /*0028*/ 	.word	index@(subVector)
        /*002c*/ 	.word	0x00000000


	//----- nvinfo : EIATTR_REGCOUNT
	.align		4
.L_16:
        /*0030*/ 	.byte	0x04, 0x2f
        /*0032*/ 	.short	(.L_18 - .L_17)
	.align		4
.L_17:
        /*0034*/ 	.word	index@(mulVector)
        /*0038*/ 	.word	0x0000000a


	//----- nvinfo : EIATTR_FRAME_SIZE
	.align		4
.L_18:
        /*003c*/ 	.byte	0x04, 0x11
        /*003e*/ 	.short	(.L_20 - .L_19)
	.align		4
.L_19:
        /*0040*/ 	.word	index@(mulVector)
        /*0044*/ 	.word	0x00000000


	//----- nvinfo : EIATTR_REGCOUNT
	.align		4
.L_20:
        /*0048*/ 	.byte	0x04, 0x2f
        /*004a*/ 	.short	(.L_22 - .L_21)
	.align		4
.L_21:
        /*004c*/ 	.word	index@(divVector)
        /*0050*/ 	.word	0x00000010


	//----- nvinfo : EIATTR_FRAME_SIZE
	.align		4
.L_22:
        /*0054*/ 	.byte	0x04, 0x11
        /*0056*/ 	.short	(.L_24 - .L_23)
	.align		4
.L_23:
        /*0058*/ 	.word	index@(divVector)
        /*005c*/ 	.word	0x00000000


	//----- nvinfo : EIATTR_MIN_STACK_SIZE
	.align		4
.L_24:
        /*0060*/ 	.byte	0x04, 0x12
        /*0062*/ 	.short	(.L_26 - .L_25)
	.align		4
.L_25:
        /*0064*/ 	.word	index@(divVector)
        /*0068*/ 	.word	0x00000000


	//----- nvinfo : EIATTR_MIN_STACK_SIZE
	.align		4
.L_26:
        /*006c*/ 	.byte	0x04, 0x12
        /*006e*/ 	.short	(.L_28 - .L_27)
	.align		4
.L_27:
        /*0070*/ 	.word	index@(mulVector)
        /*0074*/ 	.word	0x00000000


	//----- nvinfo : EIATTR_MIN_STACK_SIZE
	.align		4
.L_28:
        /*0078*/ 	.byte	0x04, 0x12
        /*007a*/ 	.short	(.L_30 - .L_29)
	.align		4
.L_29:
        /*007c*/ 	.word	index@(subVector)
        /*0080*/ 	.word	0x00000000


	//----- nvinfo : EIATTR_MIN_STACK_SIZE
	.align		4
.L_30:
        /*0084*/ 	.byte	0x04, 0x12
        /*0086*/ 	.short	(.L_32 - .L_31)
	.align		4
.L_31:
        /*0088*/ 	.word	index@(addVector)
        /*008c*/ 	.word	0x00000000
.L_32:


//--------------------- .nv.compat                --------------------------
	.section	.nv.compat,"",@"SHT_CUDA_COMPAT_INFO"
	.align	4
        /*0000*/ 	.byte	0x02, 0x09, 0x00, 0x00, 0x02, 0x02, 0x01, 0x00, 0x02, 0x05, 0x05, 0x00, 0x03, 0x07, 0x01, 0x01
        /*0010*/ 	.byte	0x02, 0x03, 0x00, 0x00, 0x02, 0x06, 0x01, 0x00, 0x04, 0x0b, 0x08, 0x00, 0x09, 0x00, 0x00, 0x00
        /*0020*/ 	.byte	0x00, 0x00, 0x00, 0x00


//--------------------- .nv.info.divVector        --------------------------
	.section	.nv.info.divVector,"",@"SHT_CUDA_INFO"
	.sectionflags	@""
	.align	4


	//----- nvinfo : EIATTR_CUDA_API_VERSION
	.align		4
        /*0000*/ 	.byte	0x04, 0x37
        /*0002*/ 	.short	(.L_34 - .L_33)
.L_33:
        /*0004*/ 	.word	0x00000082


	//----- nvinfo : EIATTR_KPARAM_INFO
	.align		4
.L_34:
        /*0008*/ 	.byte	0x04, 0x17
        /*000a*/ 	.short	(.L_36 - .L_35)
.L_35:
        /*000c*/ 	.word	0x00000000
        /*0010*/ 	.short	0x0004
        /*0012*/ 	.short	0x001c
        /*0014*/ 	.byte	0x00, 0xf0, 0x11, 0x00


	//----- nvinfo : EIATTR_KPARAM_INFO
	.align		4
.L_36:
        /*0018*/ 	.byte	0x04, 0x17
        /*001a*/ 	.short	(.L_38 - .L_37)
.L_37:
        /*001c*/ 	.word	0x00000000
        /*0020*/ 	.short	0x0003
        /*0022*/ 	.short	0x0018
        /*0024*/ 	.byte	0x00, 0xf0, 0x11, 0x00


	//----- nvinfo : EIATTR_KPARAM_INFO
	.align		4
.L_38:
        /*0028*/ 	.byte	0x04, 0x17
        /*002a*/ 	.short	(.L_40 - .L_39)
.L_39:
        /*002c*/ 	.word	0x00000000
        /*0030*/ 	.short	0x0002
        /*0032*/ 	.short	0x0010
        /*0034*/ 	.byte	0x00, 0xf5, 0x21, 0x00


	//----- nvinfo : EIATTR_KPARAM_INFO
	.align		4
.L_40:
        /*0038*/ 	.byte	0x04, 0x17
        /*003a*/ 	.short	(.L_42 - .L_41)
.L_41:
        /*003c*/ 	.word	0x00000000
        /*0040*/ 	.short	0x0001
        /*0042*/ 	.short	0x0008
        /*0044*/ 	.byte	0x00, 0xf0, 0x11, 0x00


	//----- nvinfo : EIATTR_KPARAM_INFO
	.align		4
.L_42:
        /*0048*/ 	.byte	0x04, 0x17
        /*004a*/ 	.short	(.L_44 - .L_43)
.L_43:
        /*004c*/ 	.word	0x00000000
        /*0050*/ 	.short	0x0000
        /*0052*/ 	.short	0x0000
        /*0054*/ 	.byte	0x00, 0xf5, 0x21, 0x00


	//----- nvinfo : EIATTR_SPARSE_MMA_MASK
	.align		4
.L_44:
        /*0058*/ 	.byte	0x03, 0x50
        /*005a*/ 	.short	0x0000


	//----- nvinfo : EIATTR_MAXREG_COUNT
	.align		4
        /*005c*/ 	.byte	0x03, 0x1b
        /*005e*/ 	.short	0x00ff


	//----- nvinfo : EIATTR_MERCURY_ISA_VERSION
	.align		4
        /*0060*/ 	.byte	0x03, 0x5f
        /*0062*/ 	.short	0x0101


	//----- nvinfo : EIATTR_VRC_CTA_INIT_COUNT
	.align		4
        /*0064*/ 	.byte	0x02, 0x4a
	.zero		1
	.zero		1


	//----- nvinfo : EIATTR_EXIT_INSTR_OFFSETS
	.align		4
        /*0068*/ 	.byte	0x04, 0x1c
        /*006a*/ 	.short	(.L_46 - .L_45)


	//   ....[0]....
.L_45:
        /*006c*/ 	.word	0x00000210


	//----- nvinfo : EIATTR_CBANK_PARAM_SIZE
	.align		4
.L_46:
        /*0070*/ 	.byte	0x03, 0x19
        /*0072*/ 	.short	0x0020


	//----- nvinfo : EIATTR_PARAM_CBANK
	.align		4
        /*0074*/ 	.byte	0x04, 0x0a
        /*0076*/ 	.short	(.L_48 - .L_47)
	.align		4
.L_47:
        /*0078*/ 	.word	index@(.nv.constant0.divVector)
        /*007c*/ 	.short	0x0380
        /*007e*/ 	.short	0x0020


	//----- nvinfo : EIATTR_SW_WAR
	.align		4
.L_48:
        /*0080*/ 	.byte	0x04, 0x36
        /*0082*/ 	.short	(.L_50 - .L_49)
.L_49:
        /*0084*/ 	.word	0x00000008
.L_50:


//--------------------- .nv.info.mulVector        --------------------------
	.section	.nv.info.mulVector,"",@"SHT_CUDA_INFO"
	.sectionflags	@""
	.align	4


	//----- nvinfo : EIATTR_CUDA_API_VERSION
	.align		4
        /*0000*/ 	.byte	0x04, 0x37
        /*0002*/ 	.short	(.L_52 - .L_51)
.L_51:
        /*0004*/ 	.word	0x00000082


	//----- nvinfo : EIATTR_KPARAM_INFO
	.align		4
.L_52:
        /*0008*/ 	.byte	0x04, 0x17
        /*000a*/ 	.short	(.L_54 - .L_53)
.L_53:
        /*000c*/ 	.word	0x00000000
        /*0010*/ 	.short	0x0004
        /*0012*/ 	.short	0x001c
        /*0014*/ 	.byte	0x00, 0xf0, 0x11, 0x00


	//----- nvinfo : EIATTR_KPARAM_INFO
	.align		4
.L_54:
        /*0018*/ 	.byte	0x04, 0x17
        /*001a*/ 	.short	(.L_56 - .L_55)
.L_55:
        /*001c*/ 	.word	0x00000000
        /*0020*/ 	.short	0x0003
        /*0022*/ 	.short	0x0018
        /*0024*/ 	.byte	0x00, 0xf0, 0x11, 0x00


	//----- nvinfo : EIATTR_KPARAM_INFO
	.align		4
.L_56:
        /*0028*/ 	.byte	0x04, 0x17
        /*002a*/ 	.short	(.L_58 - .L_57)
.L_57:
        /*002c*/ 	.word	0x00000000
        /*0030*/ 	.short	0x0002
        /*0032*/ 	.short	0x0010
        /*0034*/ 	.byte	0x00, 0xf5, 0x21, 0x00


	//----- nvinfo : EIATTR_KPARAM_INFO
	.align		4
.L_58:
        /*0038*/ 	.byte	0x04, 0x17
        /*003a*/ 	.short	(.L_60 - .L_59)
.L_59:
        /*003c*/ 	.word	0x00000000
        /*0040*/ 	.short	0x0001
        /*0042*/ 	.short	0x0008
        /*0044*/ 	.byte	0x00, 0xf0, 0x11, 0x00


	//----- nvinfo : EIATTR_KPARAM_INFO
	.align		4
.L_60:
        /*0048*/ 	.byte	0x04, 0x17
        /*004a*/ 	.short	(.L_62 - .L_61)
.L_61:
        /*004c*/ 	.word	0x00000000
        /*0050*/ 	.short	0x0000
        /*0052*/ 	.short	0x0000
        /*0054*/ 	.byte	0x00, 0xf5, 0x21, 0x00


	//----- nvinfo : EIATTR_SPARSE_MMA_MASK
	.align		4
.L_62:
        /*0058*/ 	.byte	0x03, 0x50
        /*005a*/ 	.short	0x0000


	//----- nvinfo : EIATTR_MAXREG_COUNT
	.align		4
        /*005c*/ 	.byte	0x03, 0x1b
        /*005e*/ 	.short	0x00ff


	//----- nvinfo : EIATTR_MERCURY_ISA_VERSION
	.align		4
        /*0060*/ 	.byte	0x03, 0x5f
        /*0062*/ 	.short	0x0101


	//----- nvinfo : EIATTR_VRC_CTA_INIT_COUNT
	.align		4
        /*0064*/ 	.byte	0x02, 0x4a
	.zero		1
	.zero		1


	//----- nvinfo : EIATTR_EXIT_INSTR_OFFSETS
	.align		4
        /*0068*/ 	.byte	0x04, 0x1c
        /*006a*/ 	.short	(.L_64 - .L_63)


	//   ....[0]....
.L_63:
        /*006c*/ 	.word	0x000000b0


	//----- nvinfo : EIATTR_CBANK_PARAM_SIZE
	.align		4
.L_64:
        /*0070*/ 	.byte	0x03, 0x19
        /*0072*/ 	.short	0x0020


	//----- nvinfo : EIATTR_PARAM_CBANK
	.align		4
        /*0074*/ 	.byte	0x04, 0x0a
        /*0076*/ 	.short	(.L_66 - .L_65)
	.align		4
.L_65:
        /*0078*/ 	.word	index@(.nv.constant0.mulVector)
        /*007c*/ 	.short	0x0380
        /*007e*/ 	.short	0x0020


	//----- nvinfo : EIATTR_SW_WAR
	.align		4
.L_66:
        /*0080*/ 	.byte	0x04, 0x36
        /*0082*/ 	.short	(.L_68 - .L_67)
.L_67:
        /*0084*/ 	.word	0x00000008
.L_68:


//--------------------- .nv.info.subVector        --------------------------
	.section	.nv.info.subVector,"",@"SHT_CUDA_INFO"
	.sectionflags	@""
	.align	4


	//----- nvinfo : EIATTR_CUDA_API_VERSION
	.align		4
        /*0000*/ 	.byte	0x04, 0x37
        /*0002*/ 	.short	(.L_70 - .L_69)
.L_69:
        /*0004*/ 	.word	0x00000082


	//----- nvinfo : EIATTR_KPARAM_INFO
	.align		4
.L_70:
        /*0008*/ 	.byte	0x04, 0x17
        /*000a*/ 	.short	(.L_72 - .L_71)
.L_71:
        /*000c*/ 	.word	0x00000000
        /*0010*/ 	.short	0x0005
        /*0012*/ 	.short	0x0028
        /*0014*/ 	.byte	0x00, 0xf0, 0x11, 0x00


	//----- nvinfo : EIATTR_KPARAM_INFO
	.align		4
.L_72:
        /*0018*/ 	.byte	0x04, 0x17
        /*001a*/ 	.short	(.L_74 - .L_73)
.L_73:
        /*001c*/ 	.word	0x00000000
        /*0020*/ 	.short	0x0004
        /*0022*/ 	.short	0x0020
        /*0024*/ 	.byte	0x00, 0xf5, 0x21, 0x00


	//----- nvinfo : EIATTR_KPARAM_INFO
	.align		4
.L_74:
        /*0028*/ 	.byte	0x04, 0x17
        /*002a*/ 	.short	(.L_76 - .L_75)
.L_75:
        /*002c*/ 	.word	0x00000000
        /*0030*/ 	.short	0x0003
        /*0032*/ 	.short	0x0018
        /*0034*/ 	.byte	0x00, 0xf0, 0x11, 0x00


	//----- nvinfo : EIATTR_KPARAM_INFO
	.align		4
.L_76:
        /*0038*/ 	.byte	0x04, 0x17
        /*003a*/ 	.short	(.L_78 - .L_77)
.L_77:
        /*003c*/ 	.word	0x00000000
        /*0040*/ 	.short	0x0002
        /*0042*/ 	.short	0x0010
        /*0044*/ 	.byte	0x00, 0xf5, 0x21, 0x00


	//----- nvinfo : EIATTR_KPARAM_INFO
	.align		4
.L_78:
        /*0048*/ 	.byte	0x04, 0x17
        /*004a*/ 	.short	(.L_80 - .L_79)
.L_79:
        /*004c*/ 	.word	0x00000000
        /*0050*/ 	.short	0x0001
        /*0052*/ 	.short	0x0008
        /*0054*/ 	.byte	0x00, 0xf0, 0x11, 0x00


	//----- nvinfo : EIATTR_KPARAM_INFO
	.align		4
.L_80:
        /*0058*/ 	.byte	0x04, 0x17
        /*005a*/ 	.short	(.L_82 - .L_81)
.L_81:
        /*005c*/ 	.word	0x00000000
        /*0060*/ 	.short	0x0000
        /*0062*/ 	.short	0x0000
        /*0064*/ 	.byte	0x00, 0xf5, 0x21, 0x00


	//----- nvinfo : EIATTR_SPARSE_MMA_MASK
	.align		4
.L_82:
        /*0068*/ 	.byte	0x03, 0x50
        /*006a*/ 	.short	0x0000


	//----- nvinfo : EIATTR_MAXREG_COUNT
	.align		4
        /*006c*/ 	.byte	0x03, 0x1b
        /*006e*/ 	.short	0x00ff


	//----- nvinfo : EIATTR_MERCURY_ISA_VERSION
	.align		4
        /*0070*/ 	.byte	0x03, 0x5f
        /*0072*/ 	.short	0x0101


	//----- nvinfo : EIATTR_VRC_CTA_INIT_COUNT
	.align		4
        /*0074*/ 	.byte	0x02, 0x4a
	.zero		1
	.zero		1


	//----- nvinfo : EIATTR_EXIT_INSTR_OFFSETS
	.align		4
        /*0078*/ 	.byte	0x04, 0x1c
        /*007a*/ 	.short	(.L_84 - .L_83)


	//   ....[0]....
.L_83:
        /*007c*/ 	.word	0x000000d0


	//----- nvinfo : EIATTR_CBANK_PARAM_SIZE
	.align		4
.L_84:
        /*0080*/ 	.byte	0x03, 0x19
        /*0082*/ 	.short	0x002c


	//----- nvinfo : EIATTR_PARAM_CBANK
	.align		4
        /*0084*/ 	.byte	0x04, 0x0a
        /*0086*/ 	.short	(.L_86 - .L_85)
	.align		4
.L_85:
        /*0088*/ 	.word	index@(.nv.constant0.subVector)
        /*008c*/ 	.short	0x0380
        /*008e*/ 	.short	0x002c


	//----- nvinfo : EIATTR_SW_WAR
	.align		4
.L_86:
        /*0090*/ 	.byte	0x04, 0x36
        /*0092*/ 	.short	(.L_88 - .L_87)
.L_87:
        /*0094*/ 	.word	0x00000008
.L_88:


//--------------------- .nv.info.addVector        --------------------------
	.section	.nv.info.addVector,"",@"SHT_CUDA_INFO"
	.sectionflags	@""
	.align	4


	//----- nvinfo : EIATTR_CUDA_API_VERSION
	.align		4
        /*0000*/ 	.byte	0x04, 0x37
        /*0002*/ 	.short	(.L_90 - .L_89)
.L_89:
        /*0004*/ 	.word	0x00000082


	//----- nvinfo : EIATTR_KPARAM_INFO
	.align		4
.L_90:
        /*0008*/ 	.byte	0x04, 0x17
        /*000a*/ 	.short	(.L_92 - .L_91)
.L_91:
        /*000c*/ 	.word	0x00000000
        /*0010*/ 	.short	0x0005
        /*0012*/ 	.short	0x0028
        /*0014*/ 	.byte	0x00, 0xf0, 0x11, 0x00


	//----- nvinfo : EIATTR_KPARAM_INFO
	.align		4
.L_92:
        /*0018*/ 	.byte	0x04, 0x17
        /*001a*/ 	.short	(.L_94 - .L_93)
.L_93:
        /*001c*/ 	.word	0x00000000
        /*0020*/ 	.short	0x0004
        /*0022*/ 	.short	0x0020
        /*0024*/ 	.byte	0x00, 0xf5, 0x21, 0x00


	//----- nvinfo : EIATTR_KPARAM_INFO
	.align		4
.L_94:
        /*0028*/ 	.byte	0x04, 0x17
        /*002a*/ 	.short	(.L_96 - .L_95)
.L_95:
        /*002c*/ 	.word	0x00000000
        /*0030*/ 	.short	0x0003
        /*0032*/ 	.short	0x0018
        /*0034*/ 	.byte	0x00, 0xf0, 0x11, 0x00


	//----- nvinfo : EIATTR_KPARAM_INFO
	.align		4
.L_96:
        /*0038*/ 	.byte	0x04, 0x17
        /*003a*/ 	.short	(.L_98 - .L_97)
.L_97:
        /*003c*/ 	.word	0x00000000
        /*0040*/ 	.short	0x0002
        /*0042*/ 	.short	0x0010
        /*0044*/ 	.byte	0x00, 0xf5, 0x21, 0x00


	//----- nvinfo : EIATTR_KPARAM_INFO
	.align		4
.L_98:
        /*0048*/ 	.byte	0x04, 0x17
        /*004a*/ 	.short	(.L_100 - .L_99)
.L_99:
        /*004c*/ 	.word	0x00000000
        /*0050*/ 	.short	0x0001
        /*0052*/ 	.short	0x0008
        /*0054*/ 	.byte	0x00, 0xf0, 0x11, 0x00


	//----- nvinfo : EIATTR_KPARAM_INFO
	.align		4
.L_100:
        /*0058*/ 	.byte	0x04, 0x17
        /*005a*/ 	.short	(.L_102 - .L_101)
.L_101:
        /*005c*/ 	.word	0x00000000
        /*0060*/ 	.short	0x0000
        /*0062*/ 	.short	0x0000
        /*0064*/ 	.byte	0x00, 0xf5, 0x21, 0x00


	//----- nvinfo : EIATTR_SPARSE_MMA_MASK
	.align		4
.L_102:
        /*0068*/ 	.byte	0x03, 0x50
        /*006a*/ 	.short	0x0000


	//----- nvinfo : EIATTR_MAXREG_COUNT
	.align		4
        /*006c*/ 	.byte	0x03, 0x1b
        /*006e*/ 	.short	0x00ff


	//----- nvinfo : EIATTR_MERCURY_ISA_VERSION
	.align		4
        /*0070*/ 	.byte	0x03, 0x5f
        /*0072*/ 	.short	0x0101


	//----- nvinfo : EIATTR_VRC_CTA_INIT_COUNT
	.align		4
        /*0074*/ 	.byte	0x02, 0x4a
	.zero		1
	.zero		1


	//----- nvinfo : EIATTR_EXIT_INSTR_OFFSETS
	.align		4
        /*0078*/ 	.byte	0x04, 0x1c
        /*007a*/ 	.short	(.L_104 - .L_103)


	//   ....[0]....
.L_103:
        /*007c*/ 	.word	0x000000d0


	//----- nvinfo : EIATTR_CBANK_PARAM_SIZE
	.align		4
.L_104:
        /*0080*/ 	.byte	0x03, 0x19
        /*0082*/ 	.short	0x002c


	//----- nvinfo : EIATTR_PARAM_CBANK
	.align		4
        /*0084*/ 	.byte	0x04, 0x0a
        /*0086*/ 	.short	(.L_106 - .L_105)
	.align		4
.L_105:
        /*0088*/ 	.word	index@(.nv.constant0.addVector)
        /*008c*/ 	.short	0x0380
        /*008e*/ 	.short	0x002c


	//----- nvinfo : EIATTR_SW_WAR
	.align		4
.L_106:
        /*0090*/ 	.byte	0x04, 0x36
        /*0092*/ 	.short	(.L_108 - .L_107)
.L_107:
        /*0094*/ 	.word	0x00000008
.L_108:


//--------------------- .nv.callgraph             --------------------------
	.section	.nv.callgraph,"",@"SHT_CUDA_CALLGRAPH"
	.align	4
	.sectionentsize	8
	.align		4
        /*0000*/ 	.word	0x00000000
	.align		4
        /*0004*/ 	.word	0xffffffff
	.align		4
        /*0008*/ 	.word	0x00000000
	.align		4
        /*000c*/ 	.word	0xfffffffe
	.align		4
        /*0010*/ 	.word	0x00000000
	.align		4
        /*0014*/ 	.word	0xfffffffd
	.align		4
        /*0018*/ 	.word	0x00000000
	.align		4
        /*001c*/ 	.word	0xfffffffc


//--------------------- .nv.constant4             --------------------------
	.section	.nv.constant4,"a",@progbits
	.align	8
	.align		8
.nv.constant4:
        /*0000*/ 	.dword	precalc_xorwow_matrix
	.align		8
        /*0008*/ 	.dword	precalc_xorwow_offset_matrix
	.align		8
        /*0010*/ 	.dword	mrg32k3aM1
	.align		8
        /*0018*/ 	.dword	mrg32k3aM2
	.align		8
        /*0020*/ 	.dword	mrg32k3aM1SubSeq
	.align		8
        /*0028*/ 	.dword	mrg32k3aM2SubSeq
	.align		8
        /*0030*/ 	.dword	mrg32k3aM1Seq
	.align		8
        /*0038*/ 	.dword	mrg32k3aM2Seq


//--------------------- .nv.constant3             --------------------------
	.section	.nv.constant3,"a",@progbits
	.align	8
.nv.constant3:
	.type		__cr_lgamma_table,@object
	.size		__cr_lgamma_table,(.L_8 - __cr_lgamma_table)
__cr_lgamma_table:
        /*0000*/ 	.byte	0x00, 0x00, 0x00, 0x00, 0x00, 0x00, 0x00, 0x00, 0x00, 0x00, 0x00, 0x00, 0x00, 0x00, 0x00, 0x00
        /*0010*/ 	.byte	0xef, 0x39, 0xfa, 0xfe, 0x42, 0x2e, 0xe6, 0x3f, 0x02, 0x20, 0x2a, 0xfa, 0x0b, 0xab, 0xfc, 0x3f
        /*0020*/ 	.byte	0xf9, 0x2c, 0x92, 0x7c, 0xa7, 0x6c, 0x09, 0x40, 0xc9, 0x79, 0x44, 0x3c, 0x64, 0x26, 0x13, 0x40
        /*0030*/ 	.byte	0xca, 0x01, 0xcf, 0x3a, 0x27, 0x51, 0x1a, 0x40, 0x30, 0xcc, 0x2d, 0xf3, 0xe1, 0x0c, 0x21, 0x40
        /*0040*/ 	.byte	0x0d, 0xb7, 0xfc, 0x82, 0x8e, 0x35, 0x25, 0x40
.L_8:


//--------------------- .text.divVector           --------------------------
	.section	.text.divVector,"ax",@progbits
	.align	128
        .global         divVector
        .type           divVector,@function
        .size           divVector,(.L_x_4 - divVector)
        .other          divVector,@"STO_CUDA_ENTRY STV_DEFAULT"
divVector:
.text.divVector:
[----:B------:R-:W-:Y:S01]  /*0000*/  LDC R1, c[0x0][0x37c] ;  /* 0x0000df00ff017b82 */ /* 0x000fe20000000800 */
[----:B------:R-:W0:Y:S07]  /*0010*/  S2R R7, SR_CTAID.X ;  /* 0x0000000000077919 */ /* 0x000e2e0000002500 */
[----:B------:R-:W0:Y:S01]  /*0020*/  LDC.64 R2, c[0x0][0x380] ;  /* 0x0000e000ff027b82 */ /* 0x000e220000000a00 */
[----:B------:R-:W1:Y:S07]  /*0030*/  LDCU.64 UR4, c[0x0][0x358] ;  /* 0x00006b00ff0477ac */ /* 0x000e6e0008000a00 */
[----:B------:R-:W2:Y:S01]  /*0040*/  LDC R11, c[0x0][0x39c] ;  /* 0x0000e700ff0b7b82 */ /* 0x000ea20000000800 */
[----:B0-----:R-:W-:-:S05]  /*0050*/  IMAD.WIDE.U32 R2, R7, 0x4, R2 ;  /* 0x0000000407027825 */ /* 0x001fca00078e0002 */
[----:B-1----:R-:W3:Y:S01]  /*0060*/  LDG.E R0, desc[UR4][R2.64] ;  /* 0x0000000402007981 */ /* 0x002ee2000c1e1900 */
[----:B--2---:R-:W-:-:S04]  /*0070*/  IABS R9, R11 ;  /* 0x0000000b00097213 */ /* 0x004fc80000000000 */
[----:B------:R-:W0:Y:S08]  /*0080*/  I2F.RP R6, R9 ;  /* 0x0000000900067306 */ /* 0x000e300000209400 */
[----:B0-----:R-:W0:Y:S02]  /*0090*/  MUFU.RCP R6, R6 ;  /* 0x0000000600067308 */ /* 0x001e240000001000 */
[----:B0-----:R-:W-:-:S06]  /*00a0*/  VIADD R4, R6, 0xffffffe ;  /* 0x0ffffffe06047836 */ /* 0x001fcc0000000000 */
[----:B------:R0:W1:Y:S02]  /*00b0*/  F2I.FTZ.U32.TRUNC.NTZ R5, R4 ;  /* 0x0000000400057305 */ /* 0x000064000021f000 */
[----:B0-----:R-:W-:Y:S02]  /*00c0*/  HFMA2 R4, -RZ, RZ, 0, 0 ;  /* 0x00000000ff047431 */ /* 0x001fe400000001ff */
[----:B-1----:R-:W-:-:S04]  /*00d0*/  IMAD.MOV R8, RZ, RZ, -R5 ;  /* 0x000000ffff087224 */ /* 0x002fc800078e0a05 */
[----:B------:R-:W-:-:S04]  /*00e0*/  IMAD R13, R8, R9, RZ ;  /* 0x00000009080d7224 */ /* 0x000fc800078e02ff */
[----:B------:R-:W-:Y:S01]  /*00f0*/  IMAD.HI.U32 R5, R5, R13, R4 ;  /* 0x0000000d05057227 */ /* 0x000fe200078e0004 */
[----:B---3--:R-:W-:Y:S02]  /*0100*/  IABS R2, R0 ;  /* 0x0000000000027213 */ /* 0x008fe40000000000 */
[----:B------:R-:W-:-:S03]  /*0110*/  LOP3.LUT R0, R0, R11, RZ, 0x3c, !PT ;  /* 0x0000000b00007212 */ /* 0x000fc600078e3cff */
[----:B------:R-:W-:Y:S01]  /*0120*/  IMAD.HI.U32 R5, R5, R2, RZ ;  /* 0x0000000205057227 */ /* 0x000fe200078e00ff */
[----:B------:R-:W-:-:S03]  /*0130*/  ISETP.GE.AND P1, PT, R0, RZ, PT ;  /* 0x000000ff0000720c */ /* 0x000fc60003f26270 */
[----:B------:R-:W-:-:S04]  /*0140*/  IMAD.MOV R6, RZ, RZ, -R5 ;  /* 0x000000ffff067224 */ /* 0x000fc800078e0a05 */
[C---:B------:R-:W-:Y:S02]  /*0150*/  IMAD R6, R9.reuse, R6, R2 ;  /* 0x0000000609067224 */ /* 0x040fe400078e0202 */
[----:B------:R-:W0:Y:S03]  /*0160*/  LDC.64 R2, c[0x0][0x390] ;  /* 0x0000e400ff027b82 */ /* 0x000e260000000a00 */
[----:B------:R-:W-:-:S13]  /*0170*/  ISETP.GT.U32.AND P2, PT, R9, R6, PT ;  /* 0x000000060900720c */ /* 0x000fda0003f44070 */
[-C--:B------:R-:W-:Y:S01]  /*0180*/  @!P2 IADD3 R6, PT, PT, R6, -R9.reuse, RZ ;  /* 0x800000090606a210 */ /* 0x080fe20007ffe0ff */
[----:B------:R-:W-:Y:S01]  /*0190*/  @!P2 VIADD R5, R5, 0x1 ;  /* 0x000000010505a836 */ /* 0x000fe20000000000 */
[----:B------:R-:W-:Y:S02]  /*01a0*/  ISETP.NE.AND P2, PT, R11, RZ, PT ;  /* 0x000000ff0b00720c */ /* 0x000fe40003f45270 */
[----:B------:R-:W-:Y:S01]  /*01b0*/  ISETP.GE.U32.AND P0, PT, R6, R9, PT ;  /* 0x000000090600720c */ /* 0x000fe20003f06070 */
[----:B0-----:R-:W-:-:S12]  /*01c0*/  IMAD.WIDE.U32 R2, R7, 0x4, R2 ;  /* 0x0000000407027825 */ /* 0x001fd800078e0002 */
[----:B------:R-:W-:-:S05]  /*01d0*/  @P0 IADD3 R5, PT, PT, R5, 0x1, RZ ;  /* 0x0000000105050810 */ /* 0x000fca0007ffe0ff */
[----:B------:R-:W-:Y:S01]  /*01e0*/  @!P1 IMAD.MOV R5, RZ, RZ, -R5 ;  /* 0x000000ffff059224 */ /* 0x000fe200078e0a05 */
[----:B------:R-:W-:-:S05]  /*01f0*/  @!P2 LOP3.LUT R5, RZ, R11, RZ, 0x33, !PT ;  /* 0x0000000bff05a212 */ /* 0x000fca00078e33ff */
[----:B------:R-:W-:Y:S01]  /*0200*/  STG.E desc[UR4][R2.64], R5 ;  /* 0x0000000502007986 */ /* 0x000fe2000c101904 */
[----:B------:R-:W-:Y:S05]  /*0210*/  EXIT ;  /* 0x000000000000794d */ /* 0x000fea0003800000 */
.L_x_0:
[----:B------:R-:W-:-:S00]  /*0220*/  BRA `(.L_x_0) ;  /* 0xfffffffc00fc7947 */ /* 0x000fc0000383ffff */
[----:B------:R-:W-:-:S00]  /*0230*/  NOP ;  /* 0x0000000000007918 */ /* 0x000fc00000000000 */
        /* <DEDUP_REMOVED lines=12> */
.L_x_4:


//--------------------- .text.mulVector           --------------------------
	.section	.text.mulVector,"ax",@progbits
	.align	128
        .global         mulVector
        .type           mulVector,@function
        .size           mulVector,(.L_x_5 - mulVector)
        .other          mulVector,@"STO_CUDA_ENTRY STV_DEFAULT"
mulVector:
.text.mulVector:
[----:B------:R-:W-:Y:S01]  /*0000*/  LDC R1, c[0x0][0x37c] ;  /* 0x0000df00ff017b82 */ /* 0x000fe20000000800 */
[----:B------:R-:W0:Y:S07]  /*0010*/  S2R R7, SR_CTAID.X ;  /* 0x0000000000077919 */ /* 0x000e2e0000002500 */
[----:B------:R-:W0:Y:S01]  /*0020*/  LDC.64 R2, c[0x0][0x380] ;  /* 0x0000e000ff027b82 */ /* 0x000e220000000a00 */
[----:B------:R-:W1:Y:S01]  /*0030*/  LDCU.64 UR4, c[0x0][0x358] ;  /* 0x00006b00ff0477ac */ /* 0x000e620008000a00 */
[----:B------:R-:W2:Y:S06]  /*0040*/  LDCU UR6, c[0x0][0x39c] ;  /* 0x00007380ff0677ac */ /* 0x000eac0008000800 */
[----:B------:R-:W3:Y:S01]  /*0050*/  LDC.64 R4, c[0x0][0x390] ;  /* 0x0000e400ff047b82 */ /* 0x000ee20000000a00 */
[----:B0-----:R-:W-:-:S06]  /*0060*/  IMAD.WIDE.U32 R2, R7, 0x4, R2 ;  /* 0x0000000407027825 */ /* 0x001fcc00078e0002 */
[----:B-1----:R-:W2:Y:S01]  /*0070*/  LDG.E R2, desc[UR4][R2.64] ;  /* 0x0000000402027981 */ /* 0x002ea2000c1e1900 */
[----:B---3--:R-:W-:-:S04]  /*0080*/  IMAD.WIDE.U32 R4, R7, 0x4, R4 ;  /* 0x0000000407047825 */ /* 0x008fc800078e0004 */
[----:B--2---:R-:W-:-:S05]  /*0090*/  IMAD R7, R2, UR6, RZ ;  /* 0x0000000602077c24 */ /* 0x004fca000f8e02ff */
[----:B------:R-:W-:Y:S01]  /*00a0*/  STG.E desc[UR4][R4.64], R7 ;  /* 0x0000000704007986 */ /* 0x000fe2000c101904 */
[----:B------:R-:W-:Y:S05]  /*00b0*/  EXIT ;  /* 0x000000000000794d */ /* 0x000fea0003800000 */
.L_x_1:
        /* <DEDUP_REMOVED lines=12> */
.L_x_5:


//--------------------- .text.subVector           --------------------------
	.section	.text.subVector,"ax",@progbits
	.align	128
        .global         subVector
        .type           subVector,@function
        .size           subVector,(.L_x_6 - subVector)
        .other          subVector,@"STO_CUDA_ENTRY STV_DEFAULT"
subVector:
.text.subVector:
[----:B------:R-:W-:Y:S01]  /*0000*/  LDC R1, c[0x0][0x37c] ;  /* 0x0000df00ff017b82 */ /* 0x000fe20000000800 */
[----:B------:R-:W0:Y:S07]  /*0010*/  S2R R9, SR_CTAID.X ;  /* 0x0000000000097919 */ /* 0x000e2e0000002500 */
[----:B------:R-:W0:Y:S01]  /*0020*/  LDC.64 R2, c[0x0][0x380] ;  /* 0x0000e000ff027b82 */ /* 0x000e220000000a00 */
[----:B------:R-:W1:Y:S07]  /*0030*/  LDCU.64 UR4, c[0x0][0x358] ;  /* 0x00006b00ff0477ac */ /* 0x000e6e0008000a00 */
[----:B------:R-:W2:Y:S08]  /*0040*/  LDC.64 R4, c[0x0][0x390] ;  /* 0x0000e400ff047b82 */ /* 0x000eb00000000a00 */
[----:B------:R-:W3:Y:S01]  /*0050*/  LDC.64 R6, c[0x0][0x3a0] ;  /* 0x0000e800ff067b82 */ /* 0x000ee20000000a00 */
[----:B0-----:R-:W-:-:S04]  /*0060*/  IMAD.WIDE.U32 R2, R9, 0x4, R2 ;  /* 0x0000000409027825 */ /* 0x001fc800078e0002 */
[C---:B--2---:R-:W-:Y:S02]  /*0070*/  IMAD.WIDE.U32 R4, R9.reuse, 0x4, R4 ;  /* 0x0000000409047825 */ /* 0x044fe400078e0004 */
[----:B-1----:R-:W2:Y:S04]  /*0080*/  LDG.E R2, desc[UR4][R2.64] ;  /* 0x0000000402027981 */ /* 0x002ea8000c1e1900 */
[----:B------:R-:W2:Y:S01]  /*0090*/  LDG.E R5, desc[UR4][R4.64] ;  /* 0x0000000404057981 */ /* 0x000ea2000c1e1900 */
[----:B---3--:R-:W-:Y:S01]  /*00a0*/  IMAD.WIDE.U32 R6, R9, 0x4, R6 ;  /* 0x0000000409067825 */ /* 0x008fe200078e0006 */
[----:B--2---:R-:W-:-:S05]  /*00b0*/  IADD3 R9, PT, PT, R2, -R5, RZ ;  /* 0x8000000502097210 */ /* 0x004fca0007ffe0ff */
[----:B------:R-:W-:Y:S01]  /*00c0*/  STG.E desc[UR4][R6.64], R9 ;  /* 0x0000000906007986 */ /* 0x000fe2000c101904 */
[----:B------:R-:W-:Y:S05]  /*00d0*/  EXIT ;  /* 0x000000000000794d */ /* 0x000fea0003800000 */
.L_x_2:
        /* <DEDUP_REMOVED lines=10> */
.L_x_6:


//--------------------- .text.addVector           --------------------------
	.section	.text.addVector,"ax",@progbits
	.align	128
        .global         addVector
        .type           addVector,@function
        .size           addVector,(.L_x_7 - addVector)
        .other          addVector,@"STO_CUDA_ENTRY STV_DEFAULT"
addVector:
.text.addVector:
        /* <DEDUP_REMOVED lines=11> */
[----:B--2---:R-:W-:-:S05]  /*00b0*/  IADD3 R9, PT, PT, R2, R5, RZ ;  /* 0x0000000502097210 */ /* 0x004fca0007ffe0ff */
[----:B------:R-:W-:Y:S01]  /*00c0*/  STG.E desc[UR4][R6.64], R9 ;  /* 0x0000000906007986 */ /* 0x000fe2000c101904 */
[----:B------:R-:W-:Y:S05]  /*00d0*/  EXIT ;  /* 0x000000000000794d */ /* 0x000fea0003800000 */
.L_x_3:
        /* <DEDUP_REMOVED lines=10> */
.L_x_7:


//--------------------- .nv.global.init           --------------------------
	.section	.nv.global.init,"aw",@progbits
	.align	4
.nv.global.init:
	.type		mrg32k3aM1SubSeq,@object
	.size		mrg32k3aM1SubSeq,(mrg32k3aM2SubSeq - mrg32k3aM1SubSeq)
mrg32k3aM1SubSeq:
        /*0000*/ 	.byte	0x0b, 0xcc, 0xee, 0x04, 0x73, 0x29, 0x8b, 0x6f, 0xf6, 0x53, 0x03, 0xf6, 0x23, 0xf6, 0xea, 0xda
        /* <DEDUP_REMOVED lines=125> */
	.type		mrg32k3aM2SubSeq,@object
	.size		mrg32k3aM2SubSeq,(mrg32k3aM1 - mrg32k3aM2SubSeq)
mrg32k3aM2SubSeq:
        /* <DEDUP_REMOVED lines=126> */
	.type		mrg32k3aM1,@object
	.size		mrg32k3aM1,(mrg32k3aM1Seq - mrg32k3aM1)
mrg32k3aM1:
        /* <DEDUP_REMOVED lines=144> */
	.type		mrg32k3aM1Seq,@object
	.size		mrg32k3aM1Seq,(mrg32k3aM2 - mrg32k3aM1Seq)
mrg32k3aM1Seq:
        /* <DEDUP_REMOVED lines=144> */
	.type		mrg32k3aM2,@object
	.size		mrg32k3aM2,(mrg32k3aM2Seq - mrg32k3aM2)
mrg32k3aM2:
        /* <DEDUP_REMOVED lines=144> */
	.type		mrg32k3aM2Seq,@object
	.size		mrg32k3aM2Seq,(precalc_xorwow_matrix - mrg32k3aM2Seq)
mrg32k3aM2Seq:
        /* <DEDUP_REMOVED lines=144> */
	.type		precalc_xorwow_matrix,@object
	.size		precalc_xorwow_matrix,(precalc_xorwow_offset_matrix - precalc_xorwow_matrix)
precalc_xorwow_matrix:
        /* <DEDUP_REMOVED lines=6400> */
	.type		precalc_xorwow_offset_matrix,@object
	.size		precalc_xorwow_offset_matrix,(.L_1 - precalc_xorwow_offset_matrix)
precalc_xorwow_offset_matrix:
        /* <DEDUP_REMOVED lines=6400> */
.L_1:


//--------------------- .nv.shared.reserved.0     --------------------------
	.section	.nv.shared.reserved.0,"aw",@nobits
	.weak		__nv_reservedSMEM_offset_0_alias
	.size		__nv_reservedSMEM_offset_0_alias, 0, 64
	.other		__nv_reservedSMEM_offset_0_alias,@"STO_CUDA_RESERVED_SHARED STV_DEFAULT"
__nv_reservedSMEM_offset_0_alias:
	.zero		0
	.zero		64


//--------------------- .nv.constant0.divVector   --------------------------
	.section	.nv.constant0.divVector,"a",@progbits
	.sectionflags	@""
	.align	4
.nv.constant0.divVector:
	.zero		928


//--------------------- .nv.constant0.mulVector   --------------------------
	.section	.nv.constant0.mulVector,"a",@progbits
	.sectionflags	@""
	.align	4
.nv.constant0.mulVector:
	.zero		928


//--------------------- .nv.constant0.subVector   --------------------------
	.section	.nv.constant0.subVector,"a",@progbits
	.sectionflags	@""
	.align	4
.nv.constant0.subVector:
	.zero		940


//--------------------- .nv.constant0.addVector   --------------------------
	.section	.nv.constant0.addVector,"a",@progbits
	.sectionflags	@""
	.align	4
.nv.constant0.addVector:
	.zero		940


//--------------------- SYMBOLS --------------------------

	.type		.nv.reservedSmem.offset0,@object
	.size		.nv.reservedSmem.offset0,0x4
